//
// Generated by NVIDIA NVVM Compiler
//
// Compiler Build ID: CL-36424714
// Cuda compilation tools, release 13.0, V13.0.88
// Based on NVVM 20.0.0
//

.version 9.0
.target sm_100
.address_size 64

	// .globl	_Z11hello_worldv
.extern .func  (.param .b32 func_retval0) vprintf
(
	.param .b64 vprintf_param_0,
	.param .b64 vprintf_param_1
)
;
.global .align 1 .b8 $str[50] = {65, 108, 105, 120, 40, 83, 101, 110, 80, 97, 105, 41, 32, 45, 32, 87, 105, 116, 104, 32, 108, 111, 118, 101, 32, 102, 114, 111, 109, 32, 75, 97, 118, 97, 114, 32, 83, 104, 105, 114, 97, 122, 44, 32, 73, 82, 65, 78, 10};

.visible .entry _Z11hello_worldv()
{
	.reg .b32 	%r<3>;
	.reg .b64 	%rd<3>;

	mov.u64 	%rd1, $str;
	cvta.global.u64 	%rd2, %rd1;
	{ // callseq 0, 0
	.param .b64 param0;
	st.param.b64 	[param0], %rd2;
	.param .b64 param1;
	st.param.b64 	[param1], 0;
	.param .b32 retval0;
	call.uni (retval0), 
	vprintf, 
	(
	param0, 
	param1
	);
	ld.param.b32 	%r1, [retval0];
	} // callseq 0
	ret;

}


// ===== COMPILED SASS (sm_100) =====

	.target	sm_100

	.elftype	@"ET_EXEC"


//--------------------- .note.nv.tkinfo           --------------------------
	.section	.note.nv.tkinfo,"",@"SHT_NOTE"
	.sectionflags	@"SHF_NOTE_NV_TKINFO"
	.tkinfo
        /*0018*/ 	.word	0x00000002
        /*0030*/ 	.string	""
        /*0030*/ 	.string	"ptxas"
        /*0030*/ 	.string	"Cuda compilation tools, release 13.0, V13.0.88"
        /*0030*/ 	.string	"Build cuda_13.0.r13.0/compiler.36424714_0"
        /*0030*/ 	.string	"-arch sm_100 -m 64 "



//--------------------- .note.nv.cuinfo           --------------------------
	.section	.note.nv.cuinfo,"",@"SHT_NOTE"
	.sectionflags	@"SHF_NOTE_NV_CUINFO"
        /*0018*/ 	.short	0x0002
        /*001a*/ 	.short	0x0064
        /*001c*/ 	.short	0x0082
	.zero		2


//--------------------- .nv.info                  --------------------------
	.section	.nv.info,"",@"SHT_CUDA_INFO"
	.align	4


	//----- nvinfo : EIATTR_REGCOUNT
	.align		4
        /*0000*/ 	.byte	0x04, 0x2f
        /*0002*/ 	.short	(.L_2 - .L_1)
	.align		4
.L_1:
        /*0004*/ 	.word	index@(_Z11hello_worldv)
        /*0008*/ 	.word	0x00000018


	//----- nvinfo : EIATTR_FRAME_SIZE
	.align		4
.L_2:
        /*000c*/ 	.byte	0x04, 0x11
        /*000e*/ 	.short	(.L_4 - .L_3)
	.align		4
.L_3:
        /*0010*/ 	.word	index@(_Z11hello_worldv)
        /*0014*/ 	.word	0x00000000


	//----- nvinfo : EIATTR_MIN_STACK_SIZE
	.align		4
.L_4:
        /*0018*/ 	.byte	0x04, 0x12
        /*001a*/ 	.short	(.L_6 - .L_5)
	.align		4
.L_5:
        /*001c*/ 	.word	index@(_Z11hello_worldv)
        /*0020*/ 	.word	0x00000000
.L_6:


//--------------------- .nv.compat                --------------------------
	.section	.nv.compat,"",@"SHT_CUDA_COMPAT_INFO"
	.align	4
        /*0000*/ 	.byte	0x02, 0x09, 0x00, 0x00, 0x02, 0x02, 0x01, 0x00, 0x02, 0x05, 0x05, 0x00, 0x03, 0x07, 0x01, 0x01
        /*0010*/ 	.byte	0x02, 0x03, 0x00, 0x00, 0x02, 0x06, 0x01, 0x00, 0x04, 0x0b, 0x08, 0x00, 0x09, 0x00, 0x00, 0x00
        /*0020*/ 	.byte	0x00, 0x00, 0x00, 0x00


//--------------------- .nv.info._Z11hello_worldv --------------------------
	.section	.nv.info._Z11hello_worldv,"",@"SHT_CUDA_INFO"
	.sectionflags	@""
	.align	4


	//----- nvinfo : EIATTR_CUDA_API_VERSION
	.align		4
        /*0000*/ 	.byte	0x04, 0x37
        /*0002*/ 	.short	(.L_8 - .L_7)
.L_7:
        /*0004*/ 	.word	0x00000082


	//----- nvinfo : EIATTR_SPARSE_MMA_MASK
	.align		4
.L_8:
        /*0008*/ 	.byte	0x03, 0x50
        /*000a*/ 	.short	0x0000


	//----- nvinfo : EIATTR_MAXREG_COUNT
	.align		4
        /*000c*/ 	.byte	0x03, 0x1b
        /*000e*/ 	.short	0x00ff


	//----- nvinfo : EIATTR_EXTERNS
	.align		4
        /*0010*/ 	.byte	0x04, 0x0f
        /*0012*/ 	.short	(.L_10 - .L_9)


	//   ....[0]....
	.align		4
.L_9:
        /*0014*/ 	.word	index@(vprintf)


	//----- nvinfo : EIATTR_MERCURY_ISA_VERSION
	.align		4
.L_10:
        /*0018*/ 	.byte	0x03, 0x5f
        /*001a*/ 	.short	0x0101


	//----- nvinfo : EIATTR_VRC_CTA_INIT_COUNT
	.align		4
        /*001c*/ 	.byte	0x02, 0x4a
	.zero		1
	.zero		1


	//----- nvinfo : EIATTR_SYSCALL_OFFSETS
	.align		4
        /*0020*/ 	.byte	0x04, 0x46
        /*0022*/ 	.short	(.L_12 - .L_11)


	//   ....[0]....
.L_11:
        /*0024*/ 	.word	0x00000080


	//----- nvinfo : EIATTR_EXIT_INSTR_OFFSETS
	.align		4
.L_12:
        /*0028*/ 	.byte	0x04, 0x1c
        /*002a*/ 	.short	(.L_14 - .L_13)


	//   ....[0]....
.L_13:
        /*002c*/ 	.word	0x00000090


	//----- nvinfo : EIATTR_SW_WAR
	.align		4
.L_14:
        /*0030*/ 	.byte	0x04, 0x36
        /*0032*/ 	.short	(.L_16 - .L_15)
.L_15:
        /*0034*/ 	.word	0x00000008
.L_16:


//--------------------- .nv.callgraph             --------------------------
	.section	.nv.callgraph,"",@"SHT_CUDA_CALLGRAPH"
	.align	4
	.sectionentsize	8
	.align		4
        /*0000*/ 	.word	0x00000000
	.align		4
        /*0004*/ 	.word	0xffffffff
	.align		4
        /*0008*/ 	.word	index@(_Z11hello_worldv)
	.align		4
        /*000c*/ 	.word	index@(vprintf)
	.align		4
        /*0010*/ 	.word	0x00000000
	.align		4
        /*0014*/ 	.word	0xfffffffe
	.align		4
        /*0018*/ 	.word	0x00000000
	.align		4
        /*001c*/ 	.word	0xfffffffd
	.align		4
        /*0020*/ 	.word	0x00000000
	.align		4
        /*0024*/ 	.word	0xfffffffc


//--------------------- .nv.constant4             --------------------------
	.section	.nv.constant4,"a",@progbits
	.align	8
	.align		8
.nv.constant4:
        /*0000*/ 	.dword	vprintf
	.align		8
        /*0008*/ 	.dword	$str


//--------------------- .text._Z11hello_worldv    --------------------------
	.section	.text._Z11hello_worldv,"ax",@progbits
	.align	128
        .global         _Z11hello_worldv
        .type           _Z11hello_worldv,@function
        .size           _Z11hello_worldv,(.L_x_2 - _Z11hello_worldv)
        .other          _Z11hello_worldv,@"STO_CUDA_ENTRY STV_DEFAULT"
_Z11hello_worldv:
.text._Z11hello_worldv:
[----:B------:R-:W0:Y:S01]  /*0000*/  LDC R1, c[0x0][0x37c] ;  /* 0x0000df00ff017b82 */ /* 0x000e220000000800 */
[----:B------:R-:W-:Y:S01]  /*0010*/  MOV R0, 0x0 ;  /* 0x0000000000007802 */ /* 0x000fe20000000f00 */
[----:B------:R-:W1:Y:S01]  /*0020*/  LDCU.64 UR4, c[0x4][0x8] ;  /* 0x01000100ff0477ac */ /* 0x000e620008000a00 */
[----:B------:R-:W-:-:S05]  /*0030*/  CS2R R6, SRZ ;  /* 0x0000000000067805 */ /* 0x000fca000001ff00 */
[----:B------:R2:W3:Y:S01]  /*0040*/  LDC.64 R2, c[0x4][R0] ;  /* 0x0100000000027b82 */ /* 0x0004e20000000a00 */
[----:B-1----:R-:W-:Y:S02]  /*0050*/  IMAD.U32 R4, RZ, RZ, UR4 ;  /* 0x00000004ff047e24 */ /* 0x002fe4000f8e00ff */
[----:B--2---:R-:W-:-:S07]  /*0060*/  IMAD.U32 R5, RZ, RZ, UR5 ;  /* 0x00000005ff057e24 */ /* 0x004fce000f8e00ff */
[----:B------:R-:W-:-:S07]  /*0070*/  LEPC R20, `(.L_x_0) ;  /* 0x000000001014794e */ /* 0x000fce0000000000 */
[----:B0--3--:R-:W-:Y:S05]  /*0080*/  CALL.ABS.NOINC R2 ;  /* 0x0000000002007343 */ /* 0x009fea0003c00000 */
.L_x_0:
[----:B------:R-:W-:Y:S05]  /*0090*/  EXIT ;  /* 0x000000000000794d */ /* 0x000fea0003800000 */
.L_x_1:
[----:B------:R-:W-:-:S00]  /*00a0*/  BRA `(.L_x_1) ;  /* 0xfffffffc00fc7947 */ /* 0x000fc0000383ffff */
[----:B------:R-:W-:-:S00]  /*00b0*/  NOP ;  /* 0x0000000000007918 */ /* 0x000fc00000000000 */
        /* <DEDUP_REMOVED lines=12> */
.L_x_2:


//--------------------- .nv.global.init           --------------------------
	.section	.nv.global.init,"aw",@progbits
.nv.global.init:
	.type		$str,@object
	.size		$str,(.L_0 - $str)
$str:
        /*0000*/ 	.byte	0x41, 0x6c, 0x69, 0x78, 0x28, 0x53, 0x65, 0x6e, 0x50, 0x61, 0x69, 0x29, 0x20, 0x2d, 0x20, 0x57
        /*0010*/ 	.byte	0x69, 0x74, 0x68, 0x20, 0x6c, 0x6f, 0x76, 0x65, 0x20, 0x66, 0x72, 0x6f, 0x6d, 0x20, 0x4b, 0x61
        /*0020*/ 	.byte	0x76, 0x61, 0x72, 0x20, 0x53, 0x68, 0x69, 0x72, 0x61, 0x7a, 0x2c, 0x20, 0x49, 0x52, 0x41, 0x4e
        /*0030*/ 	.byte	0x0a, 0x00
.L_0:


//--------------------- .nv.shared.reserved.0     --------------------------
	.section	.nv.shared.reserved.0,"aw",@nobits
	.weak		__nv_reservedSMEM_offset_0_alias
	.size		__nv_reservedSMEM_offset_0_alias, 0, 64
	.other		__nv_reservedSMEM_offset_0_alias,@"STO_CUDA_RESERVED_SHARED STV_DEFAULT"
__nv_reservedSMEM_offset_0_alias:
	.zero		0
	.zero		64


//--------------------- .nv.constant0._Z11hello_worldv --------------------------
	.section	.nv.constant0._Z11hello_worldv,"a",@progbits
	.sectionflags	@""
	.align	4
.nv.constant0._Z11hello_worldv:
	.zero		896


//--------------------- SYMBOLS --------------------------

	.type		.nv.reservedSmem.offset0,@object
	.size		.nv.reservedSmem.offset0,0x4
	.type		vprintf,@function
